	.headerflags	@"EF_CUDA_TEXMODE_UNIFIED EF_CUDA_64BIT_ADDRESS EF_CUDA_ACCELERATORS EF_CUDA_SM90 EF_CUDA_VIRTUAL_SM(EF_CUDA_SM90)"
	.elftype	@"ET_EXEC"


//--------------------- .nv.info                  --------------------------
	.section	.nv.info,"",@"SHT_CUDA_INFO"
	.align	4


	//----- nvinfo : EIATTR_REGCOUNT
	.align		4
        /*0000*/ 	.byte	0x04, 0x2f
        /*0002*/ 	.short	(.L_3 - .L_2)
	.align		4
.L_2:
        /*0004*/ 	.word	index@(triton_poi_fused__native_batch_norm_legit_no_training_add_25)
        /*0008*/ 	.word	0x0000001a


	//----- nvinfo : EIATTR_MIN_STACK_SIZE
	.align		4
.L_3:
        /*000c*/ 	.byte	0x04, 0x12
        /*000e*/ 	.short	(.L_5 - .L_4)
	.align		4
.L_4:
        /*0010*/ 	.word	index@(triton_poi_fused__native_batch_norm_legit_no_training_add_25)
        /*0014*/ 	.word	0x00000000


	//----- nvinfo : EIATTR_FRAME_SIZE
	.align		4
.L_5:
        /*0018*/ 	.byte	0x04, 0x11
        /*001a*/ 	.short	(.L_7 - .L_6)
	.align		4
.L_6:
        /*001c*/ 	.word	index@(triton_poi_fused__native_batch_norm_legit_no_training_add_25)
        /*0020*/ 	.word	0x00000000


	//----- nvinfo : EIATTR_MIN_STACK_SIZE
	.align		4
.L_7:
        /*0024*/ 	.byte	0x04, 0x12
        /*0026*/ 	.short	(.L_9 - .L_8)
	.align		4
.L_8:
        /*0028*/ 	.word	index@(triton_poi_fused__native_batch_norm_legit_no_training_add_25)
        /*002c*/ 	.word	0x00000000
.L_9:


//--------------------- .nv.info.triton_poi_fused__native_batch_norm_legit_no_training_add_25 --------------------------
	.section	.nv.info.triton_poi_fused__native_batch_norm_legit_no_training_add_25,"",@"SHT_CUDA_INFO"
	.sectionflags	@""
	.align	4


	//----- nvinfo : EIATTR_CUDA_API_VERSION
	.align		4
        /*0000*/ 	.byte	0x04, 0x37
        /*0002*/ 	.short	(.L_11 - .L_10)
.L_10:
        /*0004*/ 	.word	0x0000007c


	//----- nvinfo : EIATTR_KPARAM_INFO
	.align		4
.L_11:
        /*0008*/ 	.byte	0x04, 0x17
        /*000a*/ 	.short	(.L_13 - .L_12)
.L_12:
        /*000c*/ 	.word	0x00000000
        /*0010*/ 	.short	0x0007
        /*0012*/ 	.short	0x0038
        /*0014*/ 	.byte	0x00, 0xf0, 0x11, 0x00


	//----- nvinfo : EIATTR_KPARAM_INFO
	.align		4
.L_13:
        /*0018*/ 	.byte	0x04, 0x17
        /*001a*/ 	.short	(.L_15 - .L_14)
.L_14:
        /*001c*/ 	.word	0x00000000
        /*0020*/ 	.short	0x0006
        /*0022*/ 	.short	0x0030
        /*0024*/ 	.byte	0x00, 0xf4, 0x21, 0x00


	//----- nvinfo : EIATTR_KPARAM_INFO
	.align		4
.L_15:
        /*0028*/ 	.byte	0x04, 0x17
        /*002a*/ 	.short	(.L_17 - .L_16)
.L_16:
        /*002c*/ 	.word	0x00000000
        /*0030*/ 	.short	0x0005
        /*0032*/ 	.short	0x0028
        /*0034*/ 	.byte	0x00, 0xf4, 0x21, 0x00


	//----- nvinfo : EIATTR_KPARAM_INFO
	.align		4
.L_17:
        /*0038*/ 	.byte	0x04, 0x17
        /*003a*/ 	.short	(.L_19 - .L_18)
.L_18:
        /*003c*/ 	.word	0x00000000
        /*0040*/ 	.short	0x0004
        /*0042*/ 	.short	0x0020
        /*0044*/ 	.byte	0x00, 0xf4, 0x21, 0x00


	//----- nvinfo : EIATTR_KPARAM_INFO
	.align		4
.L_19:
        /*0048*/ 	.byte	0x04, 0x17
        /*004a*/ 	.short	(.L_21 - .L_20)
.L_20:
        /*004c*/ 	.word	0x00000000
        /*0050*/ 	.short	0x0003
        /*0052*/ 	.short	0x0018
        /*0054*/ 	.byte	0x00, 0xf4, 0x21, 0x00


	//----- nvinfo : EIATTR_KPARAM_INFO
	.align		4
.L_21:
        /*0058*/ 	.byte	0x04, 0x17
        /*005a*/ 	.short	(.L_23 - .L_22)
.L_22:
        /*005c*/ 	.word	0x00000000
        /*0060*/ 	.short	0x0002
        /*0062*/ 	.short	0x0010
        /*0064*/ 	.byte	0x00, 0xf4, 0x21, 0x00


	//----- nvinfo : EIATTR_KPARAM_INFO
	.align		4
.L_23:
        /*0068*/ 	.byte	0x04, 0x17
        /*006a*/ 	.short	(.L_25 - .L_24)
.L_24:
        /*006c*/ 	.word	0x00000000
        /*0070*/ 	.short	0x0001
        /*0072*/ 	.short	0x0008
        /*0074*/ 	.byte	0x00, 0xf4, 0x21, 0x00


	//----- nvinfo : EIATTR_KPARAM_INFO
	.align		4
.L_25:
        /*0078*/ 	.byte	0x04, 0x17
        /*007a*/ 	.short	(.L_27 - .L_26)
.L_26:
        /*007c*/ 	.word	0x00000000
        /*0080*/ 	.short	0x0000
        /*0082*/ 	.short	0x0000
        /*0084*/ 	.byte	0x00, 0xf4, 0x21, 0x00


	//----- nvinfo : EIATTR_SPARSE_MMA_MASK
	.align		4
.L_27:
        /*0088*/ 	.byte	0x03, 0x50
        /*008a*/ 	.short	0x0000


	//----- nvinfo : EIATTR_MAXREG_COUNT
	.align		4
        /*008c*/ 	.byte	0x03, 0x1b
        /*008e*/ 	.short	0x00ff


	//----- nvinfo : EIATTR_EXIT_INSTR_OFFSETS
	.align		4
        /*0090*/ 	.byte	0x04, 0x1c
        /*0092*/ 	.short	(.L_29 - .L_28)


	//   ....[0]....
.L_28:
        /*0094*/ 	.word	0x00000430


	//   ....[1]....
        /*0098*/ 	.word	0x00000450


	//----- nvinfo : EIATTR_REQNTID
	.align		4
.L_29:
        /*009c*/ 	.byte	0x04, 0x10
        /*009e*/ 	.short	(.L_31 - .L_30)
.L_30:
        /*00a0*/ 	.word	0x00000080
        /*00a4*/ 	.word	0x00000001
        /*00a8*/ 	.word	0x00000001


	//----- nvinfo : EIATTR_CBANK_PARAM_SIZE
	.align		4
.L_31:
        /*00ac*/ 	.byte	0x03, 0x19
        /*00ae*/ 	.short	0x003c


	//----- nvinfo : EIATTR_PARAM_CBANK
	.align		4
        /*00b0*/ 	.byte	0x04, 0x0a
        /*00b2*/ 	.short	(.L_33 - .L_32)
	.align		4
.L_32:
        /*00b4*/ 	.word	index@(.nv.constant0.triton_poi_fused__native_batch_norm_legit_no_training_add_25)
        /*00b8*/ 	.short	0x0210
        /*00ba*/ 	.short	0x003c


	//----- nvinfo : EIATTR_SW_WAR
	.align		4
.L_33:
        /*00bc*/ 	.byte	0x04, 0x36
        /*00be*/ 	.short	(.L_35 - .L_34)
.L_34:
        /*00c0*/ 	.word	0x00000008
.L_35:


//--------------------- .nv.callgraph             --------------------------
	.section	.nv.callgraph,"",@"SHT_CUDA_CALLGRAPH"
	.align	4
	.sectionentsize	8
	.align		4
        /*0000*/ 	.word	0x00000000
	.align		4
        /*0004*/ 	.word	0xffffffff
	.align		4
        /*0008*/ 	.word	0x00000000
	.align		4
        /*000c*/ 	.word	0xfffffffe
	.align		4
        /*0010*/ 	.word	0x00000000
	.align		4
        /*0014*/ 	.word	0xfffffffd
	.align		4
        /*0018*/ 	.word	0x00000000
	.align		4
        /*001c*/ 	.word	0xfffffffc


//--------------------- .nv.constant4             --------------------------
	.section	.nv.constant4,"a",@progbits
	.align	8
	.align		8
.nv.constant4:
        /*0000*/ 	.dword	_$_str
	.align		8
        /*0008*/ 	.dword	_$_str_$_2


//--------------------- .text.triton_poi_fused__native_batch_norm_legit_no_training_add_25 --------------------------
	.section	.text.triton_poi_fused__native_batch_norm_legit_no_training_add_25,"ax",@progbits
	.align	128
        .global         triton_poi_fused__native_batch_norm_legit_no_training_add_25
        .type           triton_poi_fused__native_batch_norm_legit_no_training_add_25,@function
        .size           triton_poi_fused__native_batch_norm_legit_no_training_add_25,(.L_x_1 - triton_poi_fused__native_batch_norm_legit_no_training_add_25)
        .other          triton_poi_fused__native_batch_norm_legit_no_training_add_25,@"STO_CUDA_ENTRY STV_DEFAULT"
triton_poi_fused__native_batch_norm_legit_no_training_add_25:
.text.triton_poi_fused__native_batch_norm_legit_no_training_add_25:
[----:B------:R-:W0:Y:S01]  /*0000*/  LDC R1, c[0x0][0x28] ;  /* 0x00000a00ff017b82 */ /* 0x000e220000000800 */
[----:B------:R-:W1:Y:S07]  /*0010*/  S2R R0, SR_TID.X ;  /* 0x0000000000007919 */ /* 0x000e6e0000002100 */
[----:B------:R-:W2:Y:S01]  /*0020*/  LDC.64 R12, c[0x0][0x228] ;  /* 0x00008a00ff0c7b82 */ /* 0x000ea20000000a00 */
[----:B------:R-:W-:Y:S01]  /*0030*/  CS2R R4, SRZ ;  /* 0x0000000000047805 */ /* 0x000fe2000001ff00 */
[----:B------:R-:W-:Y:S01]  /*0040*/  ULDC.64 UR4, c[0x0][0x208] ;  /* 0x0000820000047ab9 */ /* 0x000fe20000000a00 */
[----:B------:R-:W3:Y:S05]  /*0050*/  S2R R3, SR_CTAID.X ;  /* 0x0000000000037919 */ /* 0x000eea0000002500 */
[----:B------:R-:W4:Y:S08]  /*0060*/  LDC.64 R16, c[0x0][0x218] ;  /* 0x00008600ff107b82 */ /* 0x000f300000000a00 */
[----:B------:R-:W5:Y:S08]  /*0070*/  LDC.64 R18, c[0x0][0x220] ;  /* 0x00008800ff127b82 */ /* 0x000f700000000a00 */
[----:B------:R-:W5:Y:S01]  /*0080*/  LDC.64 R20, c[0x0][0x230] ;  /* 0x00008c00ff147b82 */ /* 0x000f620000000a00 */
[----:B-1----:R-:W-:-:S07]  /*0090*/  SHF.L.U32 R0, R0, 0x1, RZ ;  /* 0x0000000100007819 */ /* 0x002fce00000006ff */
[----:B------:R-:W1:Y:S01]  /*00a0*/  LDC.64 R22, c[0x0][0x238] ;  /* 0x00008e00ff167b82 */ /* 0x000e620000000a00 */
[----:B------:R-:W-:-:S04]  /*00b0*/  LOP3.LUT R0, R0, 0xfe, RZ, 0xc0, !PT ;  /* 0x000000fe00007812 */ /* 0x000fc800078ec0ff */
[----:B---3--:R-:W-:-:S03]  /*00c0*/  LEA R0, R3, R0, 0x8 ;  /* 0x0000000003007211 */ /* 0x008fc600078e40ff */
[----:B------:R-:W3:Y:S01]  /*00d0*/  LDC.64 R8, c[0x0][0x210] ;  /* 0x00008400ff087b82 */ /* 0x000ee20000000a00 */
[C---:B------:R-:W-:Y:S01]  /*00e0*/  ISETP.GE.AND P4, PT, R0.reuse, 0xa00, PT ;  /* 0x00000a000000780c */ /* 0x040fe20003f86270 */
[----:B------:R-:W-:-:S05]  /*00f0*/  IMAD.HI R2, R0, 0x66666667, RZ ;  /* 0x6666666700027827 */ /* 0x000fca00078e02ff */
[----:B------:R-:W-:-:S04]  /*0100*/  SHF.R.U32.HI R3, RZ, 0x1f, R2 ;  /* 0x0000001fff037819 */ /* 0x000fc80000011602 */
[----:B------:R-:W-:-:S05]  /*0110*/  LEA.HI.SX32 R3, R2, R3, 0x1c ;  /* 0x0000000302037211 */ /* 0x000fca00078fe2ff */
[----:B------:R-:W-:-:S04]  /*0120*/  IMAD R10, R3, -0x28, R0 ;  /* 0xffffffd8030a7824 */ /* 0x000fc800078e0200 */
[----:B--2---:R-:W-:-:S05]  /*0130*/  IMAD.WIDE R12, R10, 0x4, R12 ;  /* 0x000000040a0c7825 */ /* 0x004fca00078e020c */
[----:B------:R2:W3:Y:S01]  /*0140*/  @!P4 LDG.E.EL.64 R4, desc[UR4][R12.64] ;  /* 0x000000040c04c981 */ /* 0x0004e2000c2e1b00 */
[----:B------:R-:W-:Y:S02]  /*0150*/  CS2R R2, SRZ ;  /* 0x0000000000027805 */ /* 0x000fe4000001ff00 */
[----:B------:R-:W-:Y:S01]  /*0160*/  CS2R R6, SRZ ;  /* 0x0000000000067805 */ /* 0x000fe2000001ff00 */
[----:B----4-:R-:W-:-:S04]  /*0170*/  IMAD.WIDE R16, R0, 0x4, R16 ;  /* 0x0000000400107825 */ /* 0x010fc800078e0210 */
[C---:B-----5:R-:W-:Y:S01]  /*0180*/  IMAD.WIDE R18, R10.reuse, 0x4, R18 ;  /* 0x000000040a127825 */ /* 0x060fe200078e0212 */
[----:B------:R-:W4:Y:S01]  /*0190*/  @!P4 LDG.E.64 R2, desc[UR4][R16.64] ;  /* 0x000000041002c981 */ /* 0x000f22000c1e1b00 */
[----:B--2---:R-:W-:Y:S02]  /*01a0*/  CS2R R12, SRZ ;  /* 0x00000000000c7805 */ /* 0x004fe4000001ff00 */
[C---:B0-----:R-:W-:Y:S01]  /*01b0*/  IMAD.WIDE R20, R10.reuse, 0x4, R20 ;  /* 0x000000040a147825 */ /* 0x041fe200078e0214 */
[----:B------:R-:W4:Y:S03]  /*01c0*/  @!P4 LDG.E.EL.64 R6, desc[UR4][R18.64] ;  /* 0x000000041206c981 */ /* 0x000f26000c2e1b00 */
[----:B-1----:R-:W-:Y:S01]  /*01d0*/  IMAD.WIDE R22, R10, 0x4, R22 ;  /* 0x000000040a167825 */ /* 0x002fe200078e0216 */
[----:B------:R-:W-:Y:S02]  /*01e0*/  CS2R R10, SRZ ;  /* 0x00000000000a7805 */ /* 0x000fe4000001ff00 */
[----:B------:R-:W-:Y:S01]  /*01f0*/  CS2R R14, SRZ ;  /* 0x00000000000e7805 */ /* 0x000fe2000001ff00 */
[----:B------:R-:W2:Y:S01]  /*0200*/  @!P4 LDG.E.EL.64 R12, desc[UR4][R20.64] ;  /* 0x00000004140cc981 */ /* 0x000ea2000c2e1b00 */
[----:B---3--:R-:W-:-:S03]  /*0210*/  IMAD.WIDE R8, R0, 0x4, R8 ;  /* 0x0000000400087825 */ /* 0x008fc600078e0208 */
[----:B------:R-:W2:Y:S04]  /*0220*/  @!P4 LDG.E.EL.64 R10, desc[UR4][R22.64] ;  /* 0x00000004160ac981 */ /* 0x000ea8000c2e1b00 */
[----:B------:R0:W3:Y:S02]  /*0230*/  @!P4 LDG.E.64 R14, desc[UR4][R8.64] ;  /* 0x00000004080ec981 */ /* 0x0000e4000c1e1b00 */
[----:B0-----:R-:W-:Y:S01]  /*0240*/  HFMA2.MMA R8, -RZ, RZ, 1.625, 0 ;  /* 0x3e800000ff087435 */ /* 0x001fe200000001ff */
[----:B------:R-:W-:Y:S01]  /*0250*/  FADD R4, R4, 9.9999997473787516356e-06 ;  /* 0x3727c5ac04047421 */ /* 0x000fe20000000000 */
[----:B------:R-:W-:-:S03]  /*0260*/  FADD R5, R5, 9.9999997473787516356e-06 ;  /* 0x3727c5ac05057421 */ /* 0x000fc60000000000 */
[----:B------:R-:W0:Y:S08]  /*0270*/  MUFU.SQRT R16, R4 ;  /* 0x0000000400107308 */ /* 0x000e300000002000 */
[----:B------:R1:W5:Y:S01]  /*0280*/  MUFU.SQRT R17, R5 ;  /* 0x0000000500117308 */ /* 0x0003620000002000 */
[----:B----4-:R-:W-:Y:S01]  /*0290*/  FADD R3, -R7, R3 ;  /* 0x0000000307037221 */ /* 0x010fe20000000100 */
[----:B------:R-:W-:Y:S01]  /*02a0*/  FADD R2, -R6, R2 ;  /* 0x0000000206027221 */ /* 0x000fe20000000100 */
[----:B0-----:R-:W-:-:S02]  /*02b0*/  FSETP.GT.AND P0, PT, R16, 8.50705917302346158658e+37, PT ;  /* 0x7e8000001000780b */ /* 0x001fc40003f04000 */
[----:B------:R-:W-:Y:S01]  /*02c0*/  FSETP.GEU.AND P2, PT, R16, 1.175494350822287508e-38, PT ;  /* 0x008000001000780b */ /* 0x000fe20003f4e000 */
[----:B-1----:R-:W0:Y:S01]  /*02d0*/  LDC.64 R4, c[0x0][0x240] ;  /* 0x00009000ff047b82 */ /* 0x002e220000000a00 */
[C---:B------:R-:W-:Y:S02]  /*02e0*/  FSEL R9, R8.reuse, 1, P0 ;  /* 0x3f80000008097808 */ /* 0x040fe40000000000 */
[C---:B-----5:R-:W-:Y:S02]  /*02f0*/  FSETP.GT.AND P1, PT, R17.reuse, 8.50705917302346158658e+37, PT ;  /* 0x7e8000001100780b */ /* 0x060fe40003f24000 */
[----:B------:R-:W-:Y:S02]  /*0300*/  FSETP.GEU.AND P3, PT, R17, 1.175494350822287508e-38, PT ;  /* 0x008000001100780b */ /* 0x000fe40003f6e000 */
[----:B------:R-:W-:-:S03]  /*0310*/  FSEL R8, R8, 1, P1 ;  /* 0x3f80000008087808 */ /* 0x000fc60000800000 */
[----:B------:R-:W-:Y:S02]  /*0320*/  @P0 FMUL R16, R16, 0.25 ;  /* 0x3e80000010100820 */ /* 0x000fe40000400000 */
[----:B------:R-:W-:Y:S02]  /*0330*/  @!P2 FMUL R9, R9, 16777216 ;  /* 0x4b8000000909a820 */ /* 0x000fe40000400000 */
[----:B------:R-:W-:Y:S02]  /*0340*/  @!P2 FMUL R16, R16, 16777216 ;  /* 0x4b8000001010a820 */ /* 0x000fe40000400000 */
[----:B------:R-:W-:-:S04]  /*0350*/  @P1 FMUL R17, R17, 0.25 ;  /* 0x3e80000011111820 */ /* 0x000fc80000400000 */
[----:B------:R-:W1:Y:S01]  /*0360*/  MUFU.RCP R16, R16 ;  /* 0x0000001000107308 */ /* 0x000e620000001000 */
[----:B------:R-:W-:Y:S01]  /*0370*/  @!P3 FMUL R8, R8, 16777216 ;  /* 0x4b8000000808b820 */ /* 0x000fe20000400000 */
[----:B------:R-:W-:Y:S01]  /*0380*/  @!P3 FMUL R17, R17, 16777216 ;  /* 0x4b8000001111b820 */ /* 0x000fe20000400000 */
[----:B0-----:R-:W-:-:S05]  /*0390*/  IMAD.WIDE R4, R0, 0x4, R4 ;  /* 0x0000000400047825 */ /* 0x001fca00078e0204 */
[----:B------:R-:W0:Y:S01]  /*03a0*/  MUFU.RCP R17, R17 ;  /* 0x0000001100117308 */ /* 0x000e220000001000 */
[----:B-1----:R-:W-:-:S04]  /*03b0*/  FMUL R9, R16, R9 ;  /* 0x0000000910097220 */ /* 0x002fc80000400000 */
[----:B------:R-:W-:Y:S01]  /*03c0*/  FMUL R9, R2, R9 ;  /* 0x0000000902097220 */ /* 0x000fe20000400000 */
[----:B0-----:R-:W-:-:S03]  /*03d0*/  FMUL R8, R17, R8 ;  /* 0x0000000811087220 */ /* 0x001fc60000400000 */
[----:B--2---:R-:W-:Y:S01]  /*03e0*/  FFMA R9, R9, R12, R10 ;  /* 0x0000000c09097223 */ /* 0x004fe2000000000a */
[----:B------:R-:W-:-:S03]  /*03f0*/  FMUL R8, R3, R8 ;  /* 0x0000000803087220 */ /* 0x000fc60000400000 */
[----:B---3--:R-:W-:Y:S01]  /*0400*/  FADD R14, R9, R14 ;  /* 0x0000000e090e7221 */ /* 0x008fe20000000000 */
[----:B------:R-:W-:-:S04]  /*0410*/  FFMA R8, R8, R13, R11 ;  /* 0x0000000d08087223 */ /* 0x000fc8000000000b */
[----:B------:R-:W-:Y:S01]  /*0420*/  FADD R15, R8, R15 ;  /* 0x0000000f080f7221 */ /* 0x000fe20000000000 */
[----:B------:R-:W-:Y:S06]  /*0430*/  @P4 EXIT ;  /* 0x000000000000494d */ /* 0x000fec0003800000 */
[----:B------:R-:W-:Y:S01]  /*0440*/  STG.E.64 desc[UR4][R4.64], R14 ;  /* 0x0000000e04007986 */ /* 0x000fe2000c101b04 */
[----:B------:R-:W-:Y:S05]  /*0450*/  EXIT ;  /* 0x000000000000794d */ /* 0x000fea0003800000 */
.L_x_0:
[----:B------:R-:W-:-:S00]  /*0460*/  BRA `(.L_x_0) ;  /* 0xfffffffc00fc7947 */ /* 0x000fc0000383ffff */
[----:B------:R-:W-:-:S00]  /*0470*/  NOP ;  /* 0x0000000000007918 */ /* 0x000fc00000000000 */
        /* <DEDUP_REMOVED lines=8> */
.L_x_1:


//--------------------- .nv.global.init           --------------------------
	.section	.nv.global.init,"aw",@progbits
.nv.global.init:
	.type		_$_str,@object
	.size		_$_str,(_$_str_$_2 - _$_str)
_$_str:
        /*0000*/ 	.byte	0x5f, 0x5f, 0x43, 0x55, 0x44, 0x41, 0x5f, 0x46, 0x54, 0x5a, 0x00
	.type		_$_str_$_2,@object
	.size		_$_str_$_2,(.L_1 - _$_str_$_2)
_$_str_$_2:
        /*000b*/ 	.byte	0x5f, 0x5f, 0x43, 0x55, 0x44, 0x41, 0x5f, 0x50, 0x52, 0x45, 0x43, 0x5f, 0x53, 0x51, 0x52, 0x54
        /*001b*/ 	.byte	0x00
.L_1:


//--------------------- .nv.constant0.triton_poi_fused__native_batch_norm_legit_no_training_add_25 --------------------------
	.section	.nv.constant0.triton_poi_fused__native_batch_norm_legit_no_training_add_25,"a",@progbits
	.sectionflags	@""
	.align	4
.nv.constant0.triton_poi_fused__native_batch_norm_legit_no_training_add_25:
	.zero		588
